	.headerflags	@"EF_CUDA_TEXMODE_UNIFIED EF_CUDA_64BIT_ADDRESS EF_CUDA_ACCELERATORS EF_CUDA_SM90 EF_CUDA_VIRTUAL_SM(EF_CUDA_SM90)"
	.elftype	@"ET_EXEC"


//--------------------- .nv.info                  --------------------------
	.section	.nv.info,"",@"SHT_CUDA_INFO"
	.align	4


	//----- nvinfo : EIATTR_REGCOUNT
	.align		4
        /*0000*/ 	.byte	0x04, 0x2f
        /*0002*/ 	.short	(.L_3 - .L_2)
	.align		4
.L_2:
        /*0004*/ 	.word	index@(triton_poi_fused__native_batch_norm_legit_no_training_mul_sigmoid_10)
        /*0008*/ 	.word	0x00000011


	//----- nvinfo : EIATTR_MIN_STACK_SIZE
	.align		4
.L_3:
        /*000c*/ 	.byte	0x04, 0x12
        /*000e*/ 	.short	(.L_5 - .L_4)
	.align		4
.L_4:
        /*0010*/ 	.word	index@(triton_poi_fused__native_batch_norm_legit_no_training_mul_sigmoid_10)
        /*0014*/ 	.word	0x00000000


	//----- nvinfo : EIATTR_FRAME_SIZE
	.align		4
.L_5:
        /*0018*/ 	.byte	0x04, 0x11
        /*001a*/ 	.short	(.L_7 - .L_6)
	.align		4
.L_6:
        /*001c*/ 	.word	index@(triton_poi_fused__native_batch_norm_legit_no_training_mul_sigmoid_10)
        /*0020*/ 	.word	0x00000000


	//----- nvinfo : EIATTR_MIN_STACK_SIZE
	.align		4
.L_7:
        /*0024*/ 	.byte	0x04, 0x12
        /*0026*/ 	.short	(.L_9 - .L_8)
	.align		4
.L_8:
        /*0028*/ 	.word	index@(triton_poi_fused__native_batch_norm_legit_no_training_mul_sigmoid_10)
        /*002c*/ 	.word	0x00000000
.L_9:


//--------------------- .nv.info.triton_poi_fused__native_batch_norm_legit_no_training_mul_sigmoid_10 --------------------------
	.section	.nv.info.triton_poi_fused__native_batch_norm_legit_no_training_mul_sigmoid_10,"",@"SHT_CUDA_INFO"
	.sectionflags	@""
	.align	4


	//----- nvinfo : EIATTR_CUDA_API_VERSION
	.align		4
        /*0000*/ 	.byte	0x04, 0x37
        /*0002*/ 	.short	(.L_11 - .L_10)
.L_10:
        /*0004*/ 	.word	0x0000007c


	//----- nvinfo : EIATTR_KPARAM_INFO
	.align		4
.L_11:
        /*0008*/ 	.byte	0x04, 0x17
        /*000a*/ 	.short	(.L_13 - .L_12)
.L_12:
        /*000c*/ 	.word	0x00000000
        /*0010*/ 	.short	0x0006
        /*0012*/ 	.short	0x0030
        /*0014*/ 	.byte	0x00, 0xf0, 0x11, 0x00


	//----- nvinfo : EIATTR_KPARAM_INFO
	.align		4
.L_13:
        /*0018*/ 	.byte	0x04, 0x17
        /*001a*/ 	.short	(.L_15 - .L_14)
.L_14:
        /*001c*/ 	.word	0x00000000
        /*0020*/ 	.short	0x0005
        /*0022*/ 	.short	0x0028
        /*0024*/ 	.byte	0x00, 0xf4, 0x21, 0x00


	//----- nvinfo : EIATTR_KPARAM_INFO
	.align		4
.L_15:
        /*0028*/ 	.byte	0x04, 0x17
        /*002a*/ 	.short	(.L_17 - .L_16)
.L_16:
        /*002c*/ 	.word	0x00000000
        /*0030*/ 	.short	0x0004
        /*0032*/ 	.short	0x0020
        /*0034*/ 	.byte	0x00, 0xf4, 0x21, 0x00


	//----- nvinfo : EIATTR_KPARAM_INFO
	.align		4
.L_17:
        /*0038*/ 	.byte	0x04, 0x17
        /*003a*/ 	.short	(.L_19 - .L_18)
.L_18:
        /*003c*/ 	.word	0x00000000
        /*0040*/ 	.short	0x0003
        /*0042*/ 	.short	0x0018
        /*0044*/ 	.byte	0x00, 0xf4, 0x21, 0x00


	//----- nvinfo : EIATTR_KPARAM_INFO
	.align		4
.L_19:
        /*0048*/ 	.byte	0x04, 0x17
        /*004a*/ 	.short	(.L_21 - .L_20)
.L_20:
        /*004c*/ 	.word	0x00000000
        /*0050*/ 	.short	0x0002
        /*0052*/ 	.short	0x0010
        /*0054*/ 	.byte	0x00, 0xf4, 0x21, 0x00


	//----- nvinfo : EIATTR_KPARAM_INFO
	.align		4
.L_21:
        /*0058*/ 	.byte	0x04, 0x17
        /*005a*/ 	.short	(.L_23 - .L_22)
.L_22:
        /*005c*/ 	.word	0x00000000
        /*0060*/ 	.short	0x0001
        /*0062*/ 	.short	0x0008
        /*0064*/ 	.byte	0x00, 0xf4, 0x21, 0x00


	//----- nvinfo : EIATTR_KPARAM_INFO
	.align		4
.L_23:
        /*0068*/ 	.byte	0x04, 0x17
        /*006a*/ 	.short	(.L_25 - .L_24)
.L_24:
        /*006c*/ 	.word	0x00000000
        /*0070*/ 	.short	0x0000
        /*0072*/ 	.short	0x0000
        /*0074*/ 	.byte	0x00, 0xf4, 0x21, 0x00


	//----- nvinfo : EIATTR_SPARSE_MMA_MASK
	.align		4
.L_25:
        /*0078*/ 	.byte	0x03, 0x50
        /*007a*/ 	.short	0x0000


	//----- nvinfo : EIATTR_MAXREG_COUNT
	.align		4
        /*007c*/ 	.byte	0x03, 0x1b
        /*007e*/ 	.short	0x00ff


	//----- nvinfo : EIATTR_EXIT_INSTR_OFFSETS
	.align		4
        /*0080*/ 	.byte	0x04, 0x1c
        /*0082*/ 	.short	(.L_27 - .L_26)


	//   ....[0]....
.L_26:
        /*0084*/ 	.word	0x00000530


	//----- nvinfo : EIATTR_REQNTID
	.align		4
.L_27:
        /*0088*/ 	.byte	0x04, 0x10
        /*008a*/ 	.short	(.L_29 - .L_28)
.L_28:
        /*008c*/ 	.word	0x00000080
        /*0090*/ 	.word	0x00000001
        /*0094*/ 	.word	0x00000001


	//----- nvinfo : EIATTR_CBANK_PARAM_SIZE
	.align		4
.L_29:
        /*0098*/ 	.byte	0x03, 0x19
        /*009a*/ 	.short	0x0034


	//----- nvinfo : EIATTR_PARAM_CBANK
	.align		4
        /*009c*/ 	.byte	0x04, 0x0a
        /*009e*/ 	.short	(.L_31 - .L_30)
	.align		4
.L_30:
        /*00a0*/ 	.word	index@(.nv.constant0.triton_poi_fused__native_batch_norm_legit_no_training_mul_sigmoid_10)
        /*00a4*/ 	.short	0x0210
        /*00a6*/ 	.short	0x0034


	//----- nvinfo : EIATTR_SW_WAR
	.align		4
.L_31:
        /*00a8*/ 	.byte	0x04, 0x36
        /*00aa*/ 	.short	(.L_33 - .L_32)
.L_32:
        /*00ac*/ 	.word	0x00000008
.L_33:


//--------------------- .nv.callgraph             --------------------------
	.section	.nv.callgraph,"",@"SHT_CUDA_CALLGRAPH"
	.align	4
	.sectionentsize	8
	.align		4
        /*0000*/ 	.word	0x00000000
	.align		4
        /*0004*/ 	.word	0xffffffff
	.align		4
        /*0008*/ 	.word	0x00000000
	.align		4
        /*000c*/ 	.word	0xfffffffe
	.align		4
        /*0010*/ 	.word	0x00000000
	.align		4
        /*0014*/ 	.word	0xfffffffd
	.align		4
        /*0018*/ 	.word	0x00000000
	.align		4
        /*001c*/ 	.word	0xfffffffc


//--------------------- .nv.constant4             --------------------------
	.section	.nv.constant4,"a",@progbits
	.align	8
	.align		8
.nv.constant4:
        /*0000*/ 	.dword	_$_str
	.align		8
        /*0008*/ 	.dword	_$_str_$_2


//--------------------- .text.triton_poi_fused__native_batch_norm_legit_no_training_mul_sigmoid_10 --------------------------
	.section	.text.triton_poi_fused__native_batch_norm_legit_no_training_mul_sigmoid_10,"ax",@progbits
	.align	128
        .global         triton_poi_fused__native_batch_norm_legit_no_training_mul_sigmoid_10
        .type           triton_poi_fused__native_batch_norm_legit_no_training_mul_sigmoid_10,@function
        .size           triton_poi_fused__native_batch_norm_legit_no_training_mul_sigmoid_10,(.L_x_1 - triton_poi_fused__native_batch_norm_legit_no_training_mul_sigmoid_10)
        .other          triton_poi_fused__native_batch_norm_legit_no_training_mul_sigmoid_10,@"STO_CUDA_ENTRY STV_DEFAULT"
triton_poi_fused__native_batch_norm_legit_no_training_mul_sigmoid_10:
.text.triton_poi_fused__native_batch_norm_legit_no_training_mul_sigmoid_10:
[----:B------:R-:W-:Y:S01]  /*0000*/  LDC R1, c[0x0][0x28] ;  /* 0x00000a00ff017b82 */ /* 0x000fe20000000800 */
[----:B------:R-:W1:Y:S07]  /*0010*/  S2R R0, SR_TID.X ;  /* 0x0000000000007919 */ /* 0x000e6e0000002100 */
[----:B------:R-:W2:Y:S01]  /*0020*/  LDC.64 R2, c[0x0][0x228] ;  /* 0x00008a00ff027b82 */ /* 0x000ea20000000a00 */
[----:B------:R-:W-:Y:S01]  /*0030*/  ULDC.64 UR4, c[0x0][0x208] ;  /* 0x0000820000047ab9 */ /* 0x000fe20000000a00 */
[----:B------:R-:W3:Y:S06]  /*0040*/  S2R R7, SR_CTAID.X ;  /* 0x0000000000077919 */ /* 0x000eec0000002500 */
[----:B------:R-:W4:Y:S08]  /*0050*/  LDC.64 R8, c[0x0][0x230] ;  /* 0x00008c00ff087b82 */ /* 0x000f300000000a00 */
[----:B------:R-:W5:Y:S01]  /*0060*/  LDC.64 R10, c[0x0][0x238] ;  /* 0x00008e00ff0a7b82 */ /* 0x000f620000000a00 */
[----:B-1----:R-:W-:-:S02]  /*0070*/  SHF.L.U32 R0, R0, 0x1, RZ ;  /* 0x0000000100007819 */ /* 0x002fc400000006ff */
[----:B---3--:R-:W-:Y:S02]  /*0080*/  SHF.R.S32.HI R5, RZ, 0x17, R7 ;  /* 0x00000017ff057819 */ /* 0x008fe40000011407 */
[----:B------:R-:W-:Y:S02]  /*0090*/  LOP3.LUT R0, R0, 0xfe, RZ, 0xc0, !PT ;  /* 0x000000fe00007812 */ /* 0x000fe400078ec0ff */
[----:B------:R-:W-:Y:S02]  /*00a0*/  SGXT R5, R5, 0x1 ;  /* 0x000000010505781a */ /* 0x000fe40000000200 */
[----:B------:R-:W-:Y:S02]  /*00b0*/  LEA R0, R7, R0, 0x8 ;  /* 0x0000000007007211 */ /* 0x000fe400078e40ff */
[----:B------:R-:W1:Y:S02]  /*00c0*/  LDC.64 R6, c[0x0][0x220] ;  /* 0x00008800ff067b82 */ /* 0x000e640000000a00 */
[----:B------:R-:W-:-:S04]  /*00d0*/  LEA.HI R5, R5, R0, RZ, 0x8 ;  /* 0x0000000005057211 */ /* 0x000fc800078f40ff */
[----:B------:R-:W-:-:S04]  /*00e0*/  LOP3.LUT R5, R5, 0xffffff00, RZ, 0xc0, !PT ;  /* 0xffffff0005057812 */ /* 0x000fc800078ec0ff */
[----:B------:R-:W-:Y:S02]  /*00f0*/  IADD3 R13, R0, -R5, RZ ;  /* 0x80000005000d7210 */ /* 0x000fe40007ffe0ff */
[----:B------:R-:W3:Y:S03]  /*0100*/  LDC.64 R4, c[0x0][0x218] ;  /* 0x00008600ff047b82 */ /* 0x000ee60000000a00 */
[----:B--2---:R-:W-:-:S06]  /*0110*/  IMAD.WIDE R2, R13, 0x4, R2 ;  /* 0x000000040d027825 */ /* 0x004fcc00078e0202 */
[----:B------:R-:W2:Y:S01]  /*0120*/  LDG.E.EL.64 R2, desc[UR4][R2.64] ;  /* 0x0000000402027981 */ /* 0x000ea2000c2e1b00 */
[----:B-1----:R-:W-:-:S04]  /*0130*/  IMAD.WIDE R6, R13, 0x4, R6 ;  /* 0x000000040d067825 */ /* 0x002fc800078e0206 */
[C---:B----4-:R-:W-:Y:S02]  /*0140*/  IMAD.WIDE R8, R13.reuse, 0x4, R8 ;  /* 0x000000040d087825 */ /* 0x050fe400078e0208 */
[----:B------:R-:W4:Y:S02]  /*0150*/  LDG.E.EL.64 R6, desc[UR4][R6.64] ;  /* 0x0000000406067981 */ /* 0x000f24000c2e1b00 */
[----:B-----5:R-:W-:Y:S02]  /*0160*/  IMAD.WIDE R10, R13, 0x4, R10 ;  /* 0x000000040d0a7825 */ /* 0x020fe400078e020a */
[----:B------:R-:W5:Y:S02]  /*0170*/  LDG.E.EL.64 R8, desc[UR4][R8.64] ;  /* 0x0000000408087981 */ /* 0x000f64000c2e1b00 */
[----:B---3--:R-:W-:Y:S02]  /*0180*/  IMAD.WIDE R4, R0, 0x4, R4 ;  /* 0x0000000400047825 */ /* 0x008fe400078e0204 */
[----:B------:R-:W5:Y:S04]  /*0190*/  LDG.E.EL.64 R10, desc[UR4][R10.64] ;  /* 0x000000040a0a7981 */ /* 0x000f68000c2e1b00 */
[----:B------:R-:W4:Y:S01]  /*01a0*/  LDG.E.64 R4, desc[UR4][R4.64] ;  /* 0x0000000404047981 */ /* 0x000f22000c1e1b00 */
[----:B--2---:R-:W-:Y:S01]  /*01b0*/  FADD R2, R2, 0.0010000000474974513054 ;  /* 0x3a83126f02027421 */ /* 0x004fe20000000000 */
[----:B------:R-:W-:-:S03]  /*01c0*/  FADD R3, R3, 0.0010000000474974513054 ;  /* 0x3a83126f03037421 */ /* 0x000fc60000000000 */
[----:B------:R-:W1:Y:S08]  /*01d0*/  MUFU.SQRT R12, R2 ;  /* 0x00000002000c7308 */ /* 0x000e700000002000 */
[----:B------:R-:W2:Y:S01]  /*01e0*/  MUFU.SQRT R13, R3 ;  /* 0x00000003000d7308 */ /* 0x000ea20000002000 */
[C---:B-1----:R-:W-:Y:S02]  /*01f0*/  FSETP.GT.AND P0, PT, R12.reuse, 8.50705917302346158658e+37, PT ;  /* 0x7e8000000c00780b */ /* 0x042fe40003f04000 */
[----:B------:R-:W-:-:S02]  /*0200*/  FSETP.GEU.AND P2, PT, R12, 1.175494350822287508e-38, PT ;  /* 0x008000000c00780b */ /* 0x000fc40003f4e000 */
[C---:B--2---:R-:W-:Y:S02]  /*0210*/  FSETP.GT.AND P1, PT, R13.reuse, 8.50705917302346158658e+37, PT ;  /* 0x7e8000000d00780b */ /* 0x044fe40003f24000 */
[----:B------:R-:W-:-:S07]  /*0220*/  FSETP.GEU.AND P3, PT, R13, 1.175494350822287508e-38, PT ;  /* 0x008000000d00780b */ /* 0x000fce0003f6e000 */
[----:B------:R-:W-:Y:S01]  /*0230*/  @P0 FMUL R12, R12, 0.25 ;  /* 0x3e8000000c0c0820 */ /* 0x000fe20000400000 */
[----:B------:R-:W-:-:S03]  /*0240*/  HFMA2.MMA R2, -RZ, RZ, 1.625, 0 ;  /* 0x3e800000ff027435 */ /* 0x000fc600000001ff */
[----:B------:R-:W-:Y:S01]  /*0250*/  @!P2 FMUL R12, R12, 16777216 ;  /* 0x4b8000000c0ca820 */ /* 0x000fe20000400000 */
[----:B------:R-:W-:-:S05]  /*0260*/  @P1 FMUL R13, R13, 0.25 ;  /* 0x3e8000000d0d1820 */ /* 0x000fca0000400000 */
[----:B------:R-:W1:Y:S01]  /*0270*/  MUFU.RCP R12, R12 ;  /* 0x0000000c000c7308 */ /* 0x000e620000001000 */
[----:B------:R-:W-:Y:S01]  /*0280*/  @!P3 FMUL R13, R13, 16777216 ;  /* 0x4b8000000d0db820 */ /* 0x000fe20000400000 */
[----:B------:R-:W-:-:S06]  /*0290*/  FSEL R3, R2, 1, P0 ;  /* 0x3f80000002037808 */ /* 0x000fcc0000000000 */
[----:B------:R-:W2:Y:S01]  /*02a0*/  MUFU.RCP R13, R13 ;  /* 0x0000000d000d7308 */ /* 0x000ea20000001000 */
[----:B------:R-:W-:Y:S01]  /*02b0*/  @!P2 FMUL R3, R3, 16777216 ;  /* 0x4b8000000303a820 */ /* 0x000fe20000400000 */
[----:B------:R-:W-:Y:S01]  /*02c0*/  FSEL R14, R2, 1, P1 ;  /* 0x3f800000020e7808 */ /* 0x000fe20000800000 */
[----:B----4-:R-:W-:Y:S02]  /*02d0*/  FADD R4, R4, -R6 ;  /* 0x8000000604047221 */ /* 0x010fe40000000000 */
[----:B-1----:R-:W-:Y:S02]  /*02e0*/  FMUL R3, R12, R3 ;  /* 0x000000030c037220 */ /* 0x002fe40000400000 */
[----:B------:R-:W-:Y:S01]  /*02f0*/  @!P3 FMUL R14, R14, 16777216 ;  /* 0x4b8000000e0eb820 */ /* 0x000fe20000400000 */
[----:B------:R-:W-:Y:S01]  /*0300*/  FADD R5, R5, -R7 ;  /* 0x8000000705057221 */ /* 0x000fe20000000000 */
[----:B------:R-:W-:Y:S02]  /*0310*/  FMUL R3, R4, R3 ;  /* 0x0000000304037220 */ /* 0x000fe40000400000 */
[----:B--2---:R-:W-:-:S02]  /*0320*/  FMUL R14, R13, R14 ;  /* 0x0000000e0d0e7220 */ /* 0x004fc40000400000 */
[----:B-----5:R-:W-:Y:S02]  /*0330*/  FFMA R8, R8, R3, R10 ;  /* 0x0000000308087223 */ /* 0x020fe4000000000a */
[----:B------:R-:W-:Y:S02]  /*0340*/  FMUL R14, R5, R14 ;  /* 0x0000000e050e7220 */ /* 0x000fe40000400000 */
[----:B------:R-:W-:Y:S02]  /*0350*/  FADD R3, RZ, -R8 ;  /* 0x80000008ff037221 */ /* 0x000fe40000000000 */
[----:B------:R-:W-:Y:S02]  /*0360*/  FFMA R9, R9, R14, R11 ;  /* 0x0000000e09097223 */ /* 0x000fe4000000000b */
[----:B------:R-:W-:Y:S02]  /*0370*/  FMUL R4, R3, 1.4426950216293334961 ;  /* 0x3fb8aa3b03047820 */ /* 0x000fe40000400000 */
[----:B------:R-:W-:-:S04]  /*0380*/  FADD R3, RZ, -R9 ;  /* 0x80000009ff037221 */ /* 0x000fc80000000000 */
[----:B------:R-:W-:Y:S01]  /*0390*/  FMUL R6, R3, 1.4426950216293334961 ;  /* 0x3fb8aa3b03067820 */ /* 0x000fe20000400000 */
[----:B------:R-:W-:-:S04]  /*03a0*/  FSETP.GEU.AND P0, PT, R4, -126, PT ;  /* 0xc2fc00000400780b */ /* 0x000fc80003f0e000 */
[----:B------:R-:W-:-:S09]  /*03b0*/  FSETP.GEU.AND P1, PT, R6, -126, PT ;  /* 0xc2fc00000600780b */ /* 0x000fd20003f2e000 */
[----:B------:R-:W-:-:S04]  /*03c0*/  @!P0 FMUL R4, R4, 0.5 ;  /* 0x3f00000004048820 */ /* 0x000fc80000400000 */
[----:B------:R-:W-:Y:S01]  /*03d0*/  @!P1 FMUL R6, R6, 0.5 ;  /* 0x3f00000006069820 */ /* 0x000fe20000400000 */
[----:B------:R-:W1:Y:S08]  /*03e0*/  MUFU.EX2 R3, R4 ;  /* 0x0000000400037308 */ /* 0x000e700000000800 */
[----:B------:R-:W2:Y:S01]  /*03f0*/  MUFU.EX2 R5, R6 ;  /* 0x0000000600057308 */ /* 0x000ea20000000800 */
[----:B-1----:R-:W-:-:S04]  /*0400*/  @!P0 FMUL R3, R3, R3 ;  /* 0x0000000303038220 */ /* 0x002fc80000400000 */
[----:B------:R-:W-:Y:S01]  /*0410*/  FADD R7, R3, 1 ;  /* 0x3f80000003077421 */ /* 0x000fe20000000000 */
[----:B--2---:R-:W-:-:S04]  /*0420*/  @!P1 FMUL R5, R5, R5 ;  /* 0x0000000505059220 */ /* 0x004fc80000400000 */
[----:B------:R-:W-:Y:S01]  /*0430*/  FADD R10, R5, 1 ;  /* 0x3f800000050a7421 */ /* 0x000fe20000000000 */
[----:B------:R-:W-:Y:S01]  /*0440*/  FSETP.GT.AND P0, PT, R7, 8.50705917302346158658e+37, PT ;  /* 0x7e8000000700780b */ /* 0x000fe20003f04000 */
[----:B------:R-:W1:Y:S03]  /*0450*/  LDC.64 R4, c[0x0][0x210] ;  /* 0x00008400ff047b82 */ /* 0x000e660000000a00 */
[----:B------:R-:W-:-:S09]  /*0460*/  FSETP.GT.AND P1, PT, R10, 8.50705917302346158658e+37, PT ;  /* 0x7e8000000a00780b */ /* 0x000fd20003f24000 */
[----:B------:R-:W-:-:S04]  /*0470*/  @P0 FMUL R7, R7, 0.25 ;  /* 0x3e80000007070820 */ /* 0x000fc80000400000 */
[----:B------:R-:W-:Y:S02]  /*0480*/  @P1 FMUL R10, R10, 0.25 ;  /* 0x3e8000000a0a1820 */ /* 0x000fe40000400000 */
[----:B------:R-:W2:Y:S08]  /*0490*/  MUFU.RCP R7, R7 ;  /* 0x0000000700077308 */ /* 0x000eb00000001000 */
[----:B------:R-:W3:Y:S01]  /*04a0*/  MUFU.RCP R10, R10 ;  /* 0x0000000a000a7308 */ /* 0x000ee20000001000 */
[----:B------:R-:W-:-:S02]  /*04b0*/  FSEL R6, R2, 1, P0 ;  /* 0x3f80000002067808 */ /* 0x000fc40000000000 */
[----:B------:R-:W-:-:S03]  /*04c0*/  FSEL R3, R2, 1, P1 ;  /* 0x3f80000002037808 */ /* 0x000fc60000800000 */
[----:B--2---:R-:W-:-:S04]  /*04d0*/  FMUL R11, R7, R6 ;  /* 0x00000006070b7220 */ /* 0x004fc80000400000 */
[----:B------:R-:W-:Y:S01]  /*04e0*/  FMUL R8, R8, R11 ;  /* 0x0000000b08087220 */ /* 0x000fe20000400000 */
[----:B---3--:R-:W-:Y:S01]  /*04f0*/  FMUL R6, R10, R3 ;  /* 0x000000030a067220 */ /* 0x008fe20000400000 */
[----:B-1----:R-:W-:-:S04]  /*0500*/  IMAD.WIDE R2, R0, 0x4, R4 ;  /* 0x0000000400027825 */ /* 0x002fc800078e0204 */
[----:B------:R-:W-:-:S05]  /*0510*/  FMUL R9, R9, R6 ;  /* 0x0000000609097220 */ /* 0x000fca0000400000 */
[----:B------:R-:W-:Y:S01]  /*0520*/  STG.E.64 desc[UR4][R2.64], R8 ;  /* 0x0000000802007986 */ /* 0x000fe2000c101b04 */
[----:B------:R-:W-:Y:S05]  /*0530*/  EXIT ;  /* 0x000000000000794d */ /* 0x000fea0003800000 */
.L_x_0:
[----:B------:R-:W-:-:S00]  /*0540*/  BRA `(.L_x_0) ;  /* 0xfffffffc00fc7947 */ /* 0x000fc0000383ffff */
[----:B------:R-:W-:-:S00]  /*0550*/  NOP ;  /* 0x0000000000007918 */ /* 0x000fc00000000000 */
        /* <DEDUP_REMOVED lines=10> */
.L_x_1:


//--------------------- .nv.global.init           --------------------------
	.section	.nv.global.init,"aw",@progbits
.nv.global.init:
	.type		_$_str,@object
	.size		_$_str,(_$_str_$_2 - _$_str)
_$_str:
        /*0000*/ 	.byte	0x5f, 0x5f, 0x43, 0x55, 0x44, 0x41, 0x5f, 0x46, 0x54, 0x5a, 0x00
	.type		_$_str_$_2,@object
	.size		_$_str_$_2,(.L_1 - _$_str_$_2)
_$_str_$_2:
        /*000b*/ 	.byte	0x5f, 0x5f, 0x43, 0x55, 0x44, 0x41, 0x5f, 0x50, 0x52, 0x45, 0x43, 0x5f, 0x53, 0x51, 0x52, 0x54
        /*001b*/ 	.byte	0x00
.L_1:


//--------------------- .nv.constant0.triton_poi_fused__native_batch_norm_legit_no_training_mul_sigmoid_10 --------------------------
	.section	.nv.constant0.triton_poi_fused__native_batch_norm_legit_no_training_mul_sigmoid_10,"a",@progbits
	.sectionflags	@""
	.align	4
.nv.constant0.triton_poi_fused__native_batch_norm_legit_no_training_mul_sigmoid_10:
	.zero		580
